//
// Generated by NVIDIA NVVM Compiler
//
// Compiler Build ID: CL-36424714
// Cuda compilation tools, release 13.0, V13.0.88
// Based on NVVM 20.0.0
//

.version 9.0
.target sm_100
.address_size 64

	// .globl	_ZN8gpu_cuda12cudaAddArrayEPfS0_

.visible .entry _ZN8gpu_cuda12cudaAddArrayEPfS0_(
	.param .u64 .ptr .align 1 _ZN8gpu_cuda12cudaAddArrayEPfS0__param_0,
	.param .u64 .ptr .align 1 _ZN8gpu_cuda12cudaAddArrayEPfS0__param_1
)
{
	.reg .b32 	%r<8>;
	.reg .b32 	%f<4>;
	.reg .b64 	%rd<8>;

	ld.param.u64 	%rd1, [_ZN8gpu_cuda12cudaAddArrayEPfS0__param_0];
	ld.param.u64 	%rd2, [_ZN8gpu_cuda12cudaAddArrayEPfS0__param_1];
	cvta.to.global.u64 	%rd3, %rd2;
	cvta.to.global.u64 	%rd4, %rd1;
	mov.u32 	%r1, %ctaid.x;
	mov.u32 	%r2, %ctaid.y;
	mov.u32 	%r3, %nctaid.x;
	mad.lo.s32 	%r4, %r2, %r3, %r1;
	mov.u32 	%r5, %ntid.x;
	mov.u32 	%r6, %tid.x;
	mad.lo.s32 	%r7, %r4, %r5, %r6;
	mul.wide.s32 	%rd5, %r7, 4;
	add.s64 	%rd6, %rd4, %rd5;
	ld.global.f32 	%f1, [%rd6];
	add.s64 	%rd7, %rd3, %rd5;
	ld.global.f32 	%f2, [%rd7];
	add.f32 	%f3, %f1, %f2;
	st.global.f32 	[%rd7], %f3;
	ret;

}


// ===== COMPILED SASS (sm_100) =====

	.target	sm_100

	.elftype	@"ET_EXEC"


//--------------------- .note.nv.tkinfo           --------------------------
	.section	.note.nv.tkinfo,"",@"SHT_NOTE"
	.sectionflags	@"SHF_NOTE_NV_TKINFO"
	.tkinfo
        /*0018*/ 	.word	0x00000002
        /*0030*/ 	.string	""
        /*0030*/ 	.string	"ptxas"
        /*0030*/ 	.string	"Cuda compilation tools, release 13.0, V13.0.88"
        /*0030*/ 	.string	"Build cuda_13.0.r13.0/compiler.36424714_0"
        /*0030*/ 	.string	"-arch sm_100 -m 64 "



//--------------------- .note.nv.cuinfo           --------------------------
	.section	.note.nv.cuinfo,"",@"SHT_NOTE"
	.sectionflags	@"SHF_NOTE_NV_CUINFO"
        /*0018*/ 	.short	0x0002
        /*001a*/ 	.short	0x0064
        /*001c*/ 	.short	0x0082
	.zero		2


//--------------------- .nv.info                  --------------------------
	.section	.nv.info,"",@"SHT_CUDA_INFO"
	.align	4


	//----- nvinfo : EIATTR_REGCOUNT
	.align		4
        /*0000*/ 	.byte	0x04, 0x2f
        /*0002*/ 	.short	(.L_1 - .L_0)
	.align		4
.L_0:
        /*0004*/ 	.word	index@(_ZN8gpu_cuda12cudaAddArrayEPfS0_)
        /*0008*/ 	.word	0x0000000a


	//----- nvinfo : EIATTR_FRAME_SIZE
	.align		4
.L_1:
        /*000c*/ 	.byte	0x04, 0x11
        /*000e*/ 	.short	(.L_3 - .L_2)
	.align		4
.L_2:
        /*0010*/ 	.word	index@(_ZN8gpu_cuda12cudaAddArrayEPfS0_)
        /*0014*/ 	.word	0x00000000


	//----- nvinfo : EIATTR_MIN_STACK_SIZE
	.align		4
.L_3:
        /*0018*/ 	.byte	0x04, 0x12
        /*001a*/ 	.short	(.L_5 - .L_4)
	.align		4
.L_4:
        /*001c*/ 	.word	index@(_ZN8gpu_cuda12cudaAddArrayEPfS0_)
        /*0020*/ 	.word	0x00000000
.L_5:


//--------------------- .nv.compat                --------------------------
	.section	.nv.compat,"",@"SHT_CUDA_COMPAT_INFO"
	.align	4
        /*0000*/ 	.byte	0x02, 0x09, 0x00, 0x00, 0x02, 0x02, 0x01, 0x00, 0x02, 0x05, 0x05, 0x00, 0x03, 0x07, 0x01, 0x01
        /*0010*/ 	.byte	0x02, 0x03, 0x00, 0x00, 0x02, 0x06, 0x01, 0x00, 0x04, 0x0b, 0x08, 0x00, 0x09, 0x00, 0x00, 0x00
        /*0020*/ 	.byte	0x00, 0x00, 0x00, 0x00


//--------------------- .nv.info._ZN8gpu_cuda12cudaAddArrayEPfS0_ --------------------------
	.section	.nv.info._ZN8gpu_cuda12cudaAddArrayEPfS0_,"",@"SHT_CUDA_INFO"
	.sectionflags	@""
	.align	4


	//----- nvinfo : EIATTR_CUDA_API_VERSION
	.align		4
        /*0000*/ 	.byte	0x04, 0x37
        /*0002*/ 	.short	(.L_7 - .L_6)
.L_6:
        /*0004*/ 	.word	0x00000082


	//----- nvinfo : EIATTR_KPARAM_INFO
	.align		4
.L_7:
        /*0008*/ 	.byte	0x04, 0x17
        /*000a*/ 	.short	(.L_9 - .L_8)
.L_8:
        /*000c*/ 	.word	0x00000000
        /*0010*/ 	.short	0x0001
        /*0012*/ 	.short	0x0008
        /*0014*/ 	.byte	0x00, 0xf5, 0x21, 0x00


	//----- nvinfo : EIATTR_KPARAM_INFO
	.align		4
.L_9:
        /*0018*/ 	.byte	0x04, 0x17
        /*001a*/ 	.short	(.L_11 - .L_10)
.L_10:
        /*001c*/ 	.word	0x00000000
        /*0020*/ 	.short	0x0000
        /*0022*/ 	.short	0x0000
        /*0024*/ 	.byte	0x00, 0xf5, 0x21, 0x00


	//----- nvinfo : EIATTR_SPARSE_MMA_MASK
	.align		4
.L_11:
        /*0028*/ 	.byte	0x03, 0x50
        /*002a*/ 	.short	0x0000


	//----- nvinfo : EIATTR_MAXREG_COUNT
	.align		4
        /*002c*/ 	.byte	0x03, 0x1b
        /*002e*/ 	.short	0x00ff


	//----- nvinfo : EIATTR_MERCURY_ISA_VERSION
	.align		4
        /*0030*/ 	.byte	0x03, 0x5f
        /*0032*/ 	.short	0x0101


	//----- nvinfo : EIATTR_VRC_CTA_INIT_COUNT
	.align		4
        /*0034*/ 	.byte	0x02, 0x4a
	.zero		1
	.zero		1


	//----- nvinfo : EIATTR_EXIT_INSTR_OFFSETS
	.align		4
        /*0038*/ 	.byte	0x04, 0x1c
        /*003a*/ 	.short	(.L_13 - .L_12)


	//   ....[0]....
.L_12:
        /*003c*/ 	.word	0x00000110


	//----- nvinfo : EIATTR_CBANK_PARAM_SIZE
	.align		4
.L_13:
        /*0040*/ 	.byte	0x03, 0x19
        /*0042*/ 	.short	0x0010


	//----- nvinfo : EIATTR_PARAM_CBANK
	.align		4
        /*0044*/ 	.byte	0x04, 0x0a
        /*0046*/ 	.short	(.L_15 - .L_14)
	.align		4
.L_14:
        /*0048*/ 	.word	index@(.nv.constant0._ZN8gpu_cuda12cudaAddArrayEPfS0_)
        /*004c*/ 	.short	0x0380
        /*004e*/ 	.short	0x0010


	//----- nvinfo : EIATTR_SW_WAR
	.align		4
.L_15:
        /*0050*/ 	.byte	0x04, 0x36
        /*0052*/ 	.short	(.L_17 - .L_16)
.L_16:
        /*0054*/ 	.word	0x00000008
.L_17:


//--------------------- .nv.callgraph             --------------------------
	.section	.nv.callgraph,"",@"SHT_CUDA_CALLGRAPH"
	.align	4
	.sectionentsize	8
	.align		4
        /*0000*/ 	.word	0x00000000
	.align		4
        /*0004*/ 	.word	0xffffffff
	.align		4
        /*0008*/ 	.word	0x00000000
	.align		4
        /*000c*/ 	.word	0xfffffffe
	.align		4
        /*0010*/ 	.word	0x00000000
	.align		4
        /*0014*/ 	.word	0xfffffffd
	.align		4
        /*0018*/ 	.word	0x00000000
	.align		4
        /*001c*/ 	.word	0xfffffffc


//--------------------- .text._ZN8gpu_cuda12cudaAddArrayEPfS0_ --------------------------
	.section	.text._ZN8gpu_cuda12cudaAddArrayEPfS0_,"ax",@progbits
	.align	128
        .global         _ZN8gpu_cuda12cudaAddArrayEPfS0_
        .type           _ZN8gpu_cuda12cudaAddArrayEPfS0_,@function
        .size           _ZN8gpu_cuda12cudaAddArrayEPfS0_,(.L_x_1 - _ZN8gpu_cuda12cudaAddArrayEPfS0_)
        .other          _ZN8gpu_cuda12cudaAddArrayEPfS0_,@"STO_CUDA_ENTRY STV_DEFAULT"
_ZN8gpu_cuda12cudaAddArrayEPfS0_:
.text._ZN8gpu_cuda12cudaAddArrayEPfS0_:
[----:B------:R-:W-:Y:S01]  /*0000*/  LDC R1, c[0x0][0x37c] ;  /* 0x0000df00ff017b82 */ /* 0x000fe20000000800 */
[----:B------:R-:W0:Y:S07]  /*0010*/  S2R R0, SR_TID.X ;  /* 0x0000000000007919 */ /* 0x000e2e0000002100 */
[----:B------:R-:W-:Y:S01]  /*0020*/  S2UR UR4, SR_CTAID.X ;  /* 0x00000000000479c3 */ /* 0x000fe20000002500 */
[----:B------:R-:W1:Y:S01]  /*0030*/  LDCU UR6, c[0x0][0x370] ;  /* 0x00006e00ff0677ac */ /* 0x000e620008000800 */
[----:B------:R-:W2:Y:S06]  /*0040*/  LDCU.64 UR8, c[0x0][0x358] ;  /* 0x00006b00ff0877ac */ /* 0x000eac0008000a00 */
[----:B------:R-:W1:Y:S08]  /*0050*/  S2UR UR5, SR_CTAID.Y ;  /* 0x00000000000579c3 */ /* 0x000e700000002600 */
[----:B------:R-:W0:Y:S08]  /*0060*/  LDC R7, c[0x0][0x360] ;  /* 0x0000d800ff077b82 */ /* 0x000e300000000800 */
[----:B------:R-:W3:Y:S08]  /*0070*/  LDC.64 R2, c[0x0][0x380] ;  /* 0x0000e000ff027b82 */ /* 0x000ef00000000a00 */
[----:B------:R-:W4:Y:S01]  /*0080*/  LDC.64 R4, c[0x0][0x388] ;  /* 0x0000e200ff047b82 */ /* 0x000f220000000a00 */
[----:B-1----:R-:W-:-:S06]  /*0090*/  UIMAD UR4, UR5, UR6, UR4 ;  /* 0x00000006050472a4 */ /* 0x002fcc000f8e0204 */
[----:B0-----:R-:W-:-:S04]  /*00a0*/  IMAD R7, R7, UR4, R0 ;  /* 0x0000000407077c24 */ /* 0x001fc8000f8e0200 */
[----:B---3--:R-:W-:-:S06]  /*00b0*/  IMAD.WIDE R2, R7, 0x4, R2 ;  /* 0x0000000407027825 */ /* 0x008fcc00078e0202 */
[----:B--2---:R-:W2:Y:S01]  /*00c0*/  LDG.E R2, desc[UR8][R2.64] ;  /* 0x0000000802027981 */ /* 0x004ea2000c1e1900 */
[----:B----4-:R-:W-:-:S05]  /*00d0*/  IMAD.WIDE R4, R7, 0x4, R4 ;  /* 0x0000000407047825 */ /* 0x010fca00078e0204 */
[----:B------:R-:W2:Y:S02]  /*00e0*/  LDG.E R7, desc[UR8][R4.64] ;  /* 0x0000000804077981 */ /* 0x000ea4000c1e1900 */
[----:B--2---:R-:W-:-:S05]  /*00f0*/  FADD R7, R2, R7 ;  /* 0x0000000702077221 */ /* 0x004fca0000000000 */
[----:B------:R-:W-:Y:S01]  /*0100*/  STG.E desc[UR8][R4.64], R7 ;  /* 0x0000000704007986 */ /* 0x000fe2000c101908 */
[----:B------:R-:W-:Y:S05]  /*0110*/  EXIT ;  /* 0x000000000000794d */ /* 0x000fea0003800000 */
.L_x_0:
[----:B------:R-:W-:-:S00]  /*0120*/  BRA `(.L_x_0) ;  /* 0xfffffffc00fc7947 */ /* 0x000fc0000383ffff */
[----:B------:R-:W-:-:S00]  /*0130*/  NOP ;  /* 0x0000000000007918 */ /* 0x000fc00000000000 */
        /* <DEDUP_REMOVED lines=12> */
.L_x_1:


//--------------------- .nv.shared.reserved.0     --------------------------
	.section	.nv.shared.reserved.0,"aw",@nobits
	.weak		__nv_reservedSMEM_offset_0_alias
	.size		__nv_reservedSMEM_offset_0_alias, 0, 64
	.other		__nv_reservedSMEM_offset_0_alias,@"STO_CUDA_RESERVED_SHARED STV_DEFAULT"
__nv_reservedSMEM_offset_0_alias:
	.zero		0
	.zero		64


//--------------------- .nv.constant0._ZN8gpu_cuda12cudaAddArrayEPfS0_ --------------------------
	.section	.nv.constant0._ZN8gpu_cuda12cudaAddArrayEPfS0_,"a",@progbits
	.sectionflags	@""
	.align	4
.nv.constant0._ZN8gpu_cuda12cudaAddArrayEPfS0_:
	.zero		912


//--------------------- SYMBOLS --------------------------

	.type		.nv.reservedSmem.offset0,@object
	.size		.nv.reservedSmem.offset0,0x4
